//
// Generated by NVIDIA NVVM Compiler
//
// Compiler Build ID: CL-36424714
// Cuda compilation tools, release 13.0, V13.0.88
// Based on NVVM 20.0.0
//

.version 9.0
.target sm_100
.address_size 64

	// .globl	_Z23kogge_stone_scan_kernelPfS_i
// _ZZ23kogge_stone_scan_kernelPfS_iE2XY has been demoted

.visible .entry _Z23kogge_stone_scan_kernelPfS_i(
	.param .u64 .ptr .align 1 _Z23kogge_stone_scan_kernelPfS_i_param_0,
	.param .u64 .ptr .align 1 _Z23kogge_stone_scan_kernelPfS_i_param_1,
	.param .u32 _Z23kogge_stone_scan_kernelPfS_i_param_2
)
{
	.reg .pred 	%p<5>;
	.reg .b32 	%r<17>;
	.reg .b32 	%f<6>;
	.reg .b64 	%rd<9>;
	// demoted variable
	.shared .align 4 .b8 _ZZ23kogge_stone_scan_kernelPfS_iE2XY[32];
	ld.param.u64 	%rd1, [_Z23kogge_stone_scan_kernelPfS_i_param_0];
	ld.param.u64 	%rd2, [_Z23kogge_stone_scan_kernelPfS_i_param_1];
	ld.param.u32 	%r7, [_Z23kogge_stone_scan_kernelPfS_i_param_2];
	mov.u32 	%r1, %tid.x;
	mov.u32 	%r2, %ntid.x;
	mov.u32 	%r8, %ctaid.x;
	mad.lo.s32 	%r3, %r2, %r8, %r1;
	setp.ge.u32 	%p1, %r3, %r7;
	shl.b32 	%r9, %r1, 2;
	mov.u32 	%r10, _ZZ23kogge_stone_scan_kernelPfS_iE2XY;
	add.s32 	%r4, %r10, %r9;
	@%p1 bra 	$L__BB0_2;
	cvta.to.global.u64 	%rd3, %rd1;
	mul.wide.u32 	%rd4, %r3, 4;
	add.s64 	%rd5, %rd3, %rd4;
	ld.global.f32 	%f1, [%rd5];
	st.shared.f32 	[%r4], %f1;
$L__BB0_2:
	setp.lt.u32 	%p2, %r2, 2;
	@%p2 bra 	$L__BB0_7;
	mov.b32 	%r16, 1;
$L__BB0_4:
	bar.sync 	0;
	setp.lt.u32 	%p3, %r1, %r16;
	@%p3 bra 	$L__BB0_6;
	sub.s32 	%r12, %r1, %r16;
	shl.b32 	%r13, %r12, 2;
	add.s32 	%r15, %r10, %r13;
	ld.shared.f32 	%f2, [%r15];
	ld.shared.f32 	%f3, [%r4];
	add.f32 	%f4, %f2, %f3;
	st.shared.f32 	[%r4], %f4;
$L__BB0_6:
	shl.b32 	%r16, %r16, 1;
	setp.lt.u32 	%p4, %r16, %r2;
	@%p4 bra 	$L__BB0_4;
$L__BB0_7:
	cvta.to.global.u64 	%rd6, %rd2;
	ld.shared.f32 	%f5, [%r4];
	mul.wide.u32 	%rd7, %r3, 4;
	add.s64 	%rd8, %rd6, %rd7;
	st.global.f32 	[%rd8], %f5;
	ret;

}


// ===== COMPILED SASS (sm_100) =====

	.target	sm_100

	.elftype	@"ET_EXEC"


//--------------------- .note.nv.tkinfo           --------------------------
	.section	.note.nv.tkinfo,"",@"SHT_NOTE"
	.sectionflags	@"SHF_NOTE_NV_TKINFO"
	.tkinfo
        /*0018*/ 	.word	0x00000002
        /*0030*/ 	.string	""
        /*0030*/ 	.string	"ptxas"
        /*0030*/ 	.string	"Cuda compilation tools, release 13.0, V13.0.88"
        /*0030*/ 	.string	"Build cuda_13.0.r13.0/compiler.36424714_0"
        /*0030*/ 	.string	"-arch sm_100 -m 64 "



//--------------------- .note.nv.cuinfo           --------------------------
	.section	.note.nv.cuinfo,"",@"SHT_NOTE"
	.sectionflags	@"SHF_NOTE_NV_CUINFO"
        /*0018*/ 	.short	0x0002
        /*001a*/ 	.short	0x0064
        /*001c*/ 	.short	0x0082
	.zero		2


//--------------------- .nv.info                  --------------------------
	.section	.nv.info,"",@"SHT_CUDA_INFO"
	.align	4


	//----- nvinfo : EIATTR_REGCOUNT
	.align		4
        /*0000*/ 	.byte	0x04, 0x2f
        /*0002*/ 	.short	(.L_1 - .L_0)
	.align		4
.L_0:
        /*0004*/ 	.word	index@(_Z23kogge_stone_scan_kernelPfS_i)
        /*0008*/ 	.word	0x0000000a


	//----- nvinfo : EIATTR_FRAME_SIZE
	.align		4
.L_1:
        /*000c*/ 	.byte	0x04, 0x11
        /*000e*/ 	.short	(.L_3 - .L_2)
	.align		4
.L_2:
        /*0010*/ 	.word	index@(_Z23kogge_stone_scan_kernelPfS_i)
        /*0014*/ 	.word	0x00000000


	//----- nvinfo : EIATTR_MIN_STACK_SIZE
	.align		4
.L_3:
        /*0018*/ 	.byte	0x04, 0x12
        /*001a*/ 	.short	(.L_5 - .L_4)
	.align		4
.L_4:
        /*001c*/ 	.word	index@(_Z23kogge_stone_scan_kernelPfS_i)
        /*0020*/ 	.word	0x00000000
.L_5:


//--------------------- .nv.compat                --------------------------
	.section	.nv.compat,"",@"SHT_CUDA_COMPAT_INFO"
	.align	4
        /*0000*/ 	.byte	0x02, 0x09, 0x00, 0x00, 0x02, 0x02, 0x01, 0x00, 0x02, 0x05, 0x05, 0x00, 0x03, 0x07, 0x01, 0x01
        /*0010*/ 	.byte	0x02, 0x03, 0x00, 0x00, 0x02, 0x06, 0x01, 0x00, 0x04, 0x0b, 0x08, 0x00, 0x09, 0x00, 0x00, 0x00
        /*0020*/ 	.byte	0x00, 0x00, 0x00, 0x00


//--------------------- .nv.info._Z23kogge_stone_scan_kernelPfS_i --------------------------
	.section	.nv.info._Z23kogge_stone_scan_kernelPfS_i,"",@"SHT_CUDA_INFO"
	.sectionflags	@""
	.align	4


	//----- nvinfo : EIATTR_CUDA_API_VERSION
	.align		4
        /*0000*/ 	.byte	0x04, 0x37
        /*0002*/ 	.short	(.L_7 - .L_6)
.L_6:
        /*0004*/ 	.word	0x00000082


	//----- nvinfo : EIATTR_KPARAM_INFO
	.align		4
.L_7:
        /*0008*/ 	.byte	0x04, 0x17
        /*000a*/ 	.short	(.L_9 - .L_8)
.L_8:
        /*000c*/ 	.word	0x00000000
        /*0010*/ 	.short	0x0002
        /*0012*/ 	.short	0x0010
        /*0014*/ 	.byte	0x00, 0xf0, 0x11, 0x00


	//----- nvinfo : EIATTR_KPARAM_INFO
	.align		4
.L_9:
        /*0018*/ 	.byte	0x04, 0x17
        /*001a*/ 	.short	(.L_11 - .L_10)
.L_10:
        /*001c*/ 	.word	0x00000000
        /*0020*/ 	.short	0x0001
        /*0022*/ 	.short	0x0008
        /*0024*/ 	.byte	0x00, 0xf5, 0x21, 0x00


	//----- nvinfo : EIATTR_KPARAM_INFO
	.align		4
.L_11:
        /*0028*/ 	.byte	0x04, 0x17
        /*002a*/ 	.short	(.L_13 - .L_12)
.L_12:
        /*002c*/ 	.word	0x00000000
        /*0030*/ 	.short	0x0000
        /*0032*/ 	.short	0x0000
        /*0034*/ 	.byte	0x00, 0xf5, 0x21, 0x00


	//----- nvinfo : EIATTR_SPARSE_MMA_MASK
	.align		4
.L_13:
        /*0038*/ 	.byte	0x03, 0x50
        /*003a*/ 	.short	0x0000


	//----- nvinfo : EIATTR_MAXREG_COUNT
	.align		4
        /*003c*/ 	.byte	0x03, 0x1b
        /*003e*/ 	.short	0x00ff


	//----- nvinfo : EIATTR_NUM_BARRIERS
	.align		4
        /*0040*/ 	.byte	0x02, 0x4c
        /*0042*/ 	.byte	0x01
	.zero		1


	//----- nvinfo : EIATTR_MERCURY_ISA_VERSION
	.align		4
        /*0044*/ 	.byte	0x03, 0x5f
        /*0046*/ 	.short	0x0101


	//----- nvinfo : EIATTR_VRC_CTA_INIT_COUNT
	.align		4
        /*0048*/ 	.byte	0x02, 0x4a
	.zero		1
	.zero		1


	//----- nvinfo : EIATTR_EXIT_INSTR_OFFSETS
	.align		4
        /*004c*/ 	.byte	0x04, 0x1c
        /*004e*/ 	.short	(.L_15 - .L_14)


	//   ....[0]....
.L_14:
        /*0050*/ 	.word	0x00000220


	//----- nvinfo : EIATTR_CBANK_PARAM_SIZE
	.align		4
.L_15:
        /*0054*/ 	.byte	0x03, 0x19
        /*0056*/ 	.short	0x0014


	//----- nvinfo : EIATTR_PARAM_CBANK
	.align		4
        /*0058*/ 	.byte	0x04, 0x0a
        /*005a*/ 	.short	(.L_17 - .L_16)
	.align		4
.L_16:
        /*005c*/ 	.word	index@(.nv.constant0._Z23kogge_stone_scan_kernelPfS_i)
        /*0060*/ 	.short	0x0380
        /*0062*/ 	.short	0x0014


	//----- nvinfo : EIATTR_SW_WAR
	.align		4
.L_17:
        /*0064*/ 	.byte	0x04, 0x36
        /*0066*/ 	.short	(.L_19 - .L_18)
.L_18:
        /*0068*/ 	.word	0x00000008
.L_19:


//--------------------- .nv.callgraph             --------------------------
	.section	.nv.callgraph,"",@"SHT_CUDA_CALLGRAPH"
	.align	4
	.sectionentsize	8
	.align		4
        /*0000*/ 	.word	0x00000000
	.align		4
        /*0004*/ 	.word	0xffffffff
	.align		4
        /*0008*/ 	.word	0x00000000
	.align		4
        /*000c*/ 	.word	0xfffffffe
	.align		4
        /*0010*/ 	.word	0x00000000
	.align		4
        /*0014*/ 	.word	0xfffffffd
	.align		4
        /*0018*/ 	.word	0x00000000
	.align		4
        /*001c*/ 	.word	0xfffffffc


//--------------------- .text._Z23kogge_stone_scan_kernelPfS_i --------------------------
	.section	.text._Z23kogge_stone_scan_kernelPfS_i,"ax",@progbits
	.align	128
        .global         _Z23kogge_stone_scan_kernelPfS_i
        .type           _Z23kogge_stone_scan_kernelPfS_i,@function
        .size           _Z23kogge_stone_scan_kernelPfS_i,(.L_x_3 - _Z23kogge_stone_scan_kernelPfS_i)
        .other          _Z23kogge_stone_scan_kernelPfS_i,@"STO_CUDA_ENTRY STV_DEFAULT"
_Z23kogge_stone_scan_kernelPfS_i:
.text._Z23kogge_stone_scan_kernelPfS_i:
[----:B------:R-:W-:Y:S01]  /*0000*/  LDC R1, c[0x0][0x37c] ;  /* 0x0000df00ff017b82 */ /* 0x000fe20000000800 */
[----:B------:R-:W0:Y:S01]  /*0010*/  S2R R4, SR_TID.X ;  /* 0x0000000000047919 */ /* 0x000e220000002100 */
[----:B------:R-:W0:Y:S01]  /*0020*/  LDCU UR8, c[0x0][0x360] ;  /* 0x00006c00ff0877ac */ /* 0x000e220008000800 */
[----:B------:R-:W0:Y:S01]  /*0030*/  S2R R5, SR_CTAID.X ;  /* 0x0000000000057919 */ /* 0x000e220000002500 */
[----:B------:R-:W1:Y:S01]  /*0040*/  LDCU UR4, c[0x0][0x390] ;  /* 0x00007200ff0477ac */ /* 0x000e620008000800 */
[----:B------:R-:W2:Y:S01]  /*0050*/  LDCU.64 UR6, c[0x0][0x358] ;  /* 0x00006b00ff0677ac */ /* 0x000ea20008000a00 */
[----:B0-----:R-:W-:-:S05]  /*0060*/  IMAD R5, R5, UR8, R4 ;  /* 0x0000000805057c24 */ /* 0x001fca000f8e0204 */
[----:B-1----:R-:W-:-:S13]  /*0070*/  ISETP.GE.U32.AND P0, PT, R5, UR4, PT ;  /* 0x0000000405007c0c */ /* 0x002fda000bf06070 */
[----:B------:R-:W0:Y:S02]  /*0080*/  @!P0 LDC.64 R2, c[0x0][0x380] ;  /* 0x0000e000ff028b82 */ /* 0x000e240000000a00 */
[----:B0-----:R-:W-:-:S06]  /*0090*/  @!P0 IMAD.WIDE.U32 R2, R5, 0x4, R2 ;  /* 0x0000000405028825 */ /* 0x001fcc00078e0002 */
[----:B--2---:R-:W2:Y:S01]  /*00a0*/  @!P0 LDG.E R3, desc[UR6][R2.64] ;  /* 0x0000000602038981 */ /* 0x004ea2000c1e1900 */
[----:B------:R-:W0:Y:S01]  /*00b0*/  S2UR UR5, SR_CgaCtaId ;  /* 0x00000000000579c3 */ /* 0x000e220000008800 */
[----:B------:R-:W-:Y:S01]  /*00c0*/  UMOV UR4, 0x400 ;  /* 0x0000040000047882 */ /* 0x000fe20000000000 */
[----:B------:R-:W-:Y:S02]  /*00d0*/  UISETP.GE.U32.AND UP0, UPT, UR8, 0x2, UPT ;  /* 0x000000020800788c */ /* 0x000fe4000bf06070 */
[----:B0-----:R-:W-:-:S06]  /*00e0*/  ULEA UR4, UR5, UR4, 0x18 ;  /* 0x0000000405047291 */ /* 0x001fcc000f8ec0ff */
[----:B------:R-:W-:-:S05]  /*00f0*/  LEA R0, R4, UR4, 0x2 ;  /* 0x0000000404007c11 */ /* 0x000fca000f8e10ff */
[----:B--2---:R0:W-:Y:S01]  /*0100*/  @!P0 STS [R0], R3 ;  /* 0x0000000300008388 */ /* 0x0041e20000000800 */
[----:B------:R-:W-:Y:S05]  /*0110*/  BRA.U !UP0, `(.L_x_0) ;  /* 0x0000000108307547 */ /* 0x000fea000b800000 */
[----:B------:R-:W-:-:S05]  /*0120*/  UMOV UR5, 0x1 ;  /* 0x0000000100057882 */ /* 0x000fca0000000000 */
.L_x_1:
[----:B------:R-:W-:Y:S01]  /*0130*/  BAR.SYNC.DEFER_BLOCKING 0x0 ;  /* 0x0000000000007b1d */ /* 0x000fe20000010000 */
[----:B------:R-:W-:-:S13]  /*0140*/  ISETP.GE.U32.AND P0, PT, R4, UR5, PT ;  /* 0x0000000504007c0c */ /* 0x000fda000bf06070 */
[----:B------:R-:W-:Y:S01]  /*0150*/  @P0 IADD3 R2, PT, PT, R4, -UR5, RZ ;  /* 0x8000000504020c10 */ /* 0x000fe2000fffe0ff */
[----:B------:R-:W-:-:S03]  /*0160*/  USHF.L.U32 UR5, UR5, 0x1, URZ ;  /* 0x0000000105057899 */ /* 0x000fc600080006ff */
[----:B------:R-:W-:Y:S01]  /*0170*/  @P0 LEA R2, R2, UR4, 0x2 ;  /* 0x0000000402020c11 */ /* 0x000fe2000f8e10ff */
[----:B------:R-:W-:Y:S01]  /*0180*/  UISETP.GE.U32.AND UP0, UPT, UR5, UR8, UPT ;  /* 0x000000080500728c */ /* 0x000fe2000bf06070 */
[----:B01----:R-:W-:Y:S04]  /*0190*/  @P0 LDS R3, [R0] ;  /* 0x0000000000030984 */ /* 0x003fe80000000800 */
[----:B------:R-:W0:Y:S02]  /*01a0*/  @P0 LDS R2, [R2] ;  /* 0x0000000002020984 */ /* 0x000e240000000800 */
[----:B0-----:R-:W-:-:S05]  /*01b0*/  @P0 FADD R3, R2, R3 ;  /* 0x0000000302030221 */ /* 0x001fca0000000000 */
[----:B------:R1:W-:Y:S01]  /*01c0*/  @P0 STS [R0], R3 ;  /* 0x0000000300000388 */ /* 0x0003e20000000800 */
[----:B------:R-:W-:Y:S05]  /*01d0*/  BRA.U !UP0, `(.L_x_1) ;  /* 0xfffffffd08d47547 */ /* 0x000fea000b83ffff */
.L_x_0:
[----:B------:R-:W2:Y:S01]  /*01e0*/  LDS R7, [R0] ;  /* 0x0000000000077984 */ /* 0x000ea20000000800 */
[----:B01----:R-:W0:Y:S02]  /*01f0*/  LDC.64 R2, c[0x0][0x388] ;  /* 0x0000e200ff027b82 */ /* 0x003e240000000a00 */
[----:B0-----:R-:W-:-:S05]  /*0200*/  IMAD.WIDE.U32 R2, R5, 0x4, R2 ;  /* 0x0000000405027825 */ /* 0x001fca00078e0002 */
[----:B--2---:R-:W-:Y:S01]  /*0210*/  STG.E desc[UR6][R2.64], R7 ;  /* 0x0000000702007986 */ /* 0x004fe2000c101906 */
[----:B------:R-:W-:Y:S05]  /*0220*/  EXIT ;  /* 0x000000000000794d */ /* 0x000fea0003800000 */
.L_x_2:
[----:B------:R-:W-:-:S00]  /*0230*/  BRA `(.L_x_2) ;  /* 0xfffffffc00fc7947 */ /* 0x000fc0000383ffff */
[----:B------:R-:W-:-:S00]  /*0240*/  NOP ;  /* 0x0000000000007918 */ /* 0x000fc00000000000 */
        /* <DEDUP_REMOVED lines=11> */
.L_x_3:


//--------------------- .nv.shared._Z23kogge_stone_scan_kernelPfS_i --------------------------
	.section	.nv.shared._Z23kogge_stone_scan_kernelPfS_i,"aw",@nobits
	.sectionflags	@""
	.align	4
.nv.shared._Z23kogge_stone_scan_kernelPfS_i:
	.zero		1056


//--------------------- .nv.shared.reserved.0     --------------------------
	.section	.nv.shared.reserved.0,"aw",@nobits
	.weak		__nv_reservedSMEM_offset_0_alias
	.size		__nv_reservedSMEM_offset_0_alias, 0, 64
	.other		__nv_reservedSMEM_offset_0_alias,@"STO_CUDA_RESERVED_SHARED STV_DEFAULT"
__nv_reservedSMEM_offset_0_alias:
	.zero		0
	.zero		64


//--------------------- .nv.constant0._Z23kogge_stone_scan_kernelPfS_i --------------------------
	.section	.nv.constant0._Z23kogge_stone_scan_kernelPfS_i,"a",@progbits
	.sectionflags	@""
	.align	4
.nv.constant0._Z23kogge_stone_scan_kernelPfS_i:
	.zero		916


//--------------------- SYMBOLS --------------------------

	.type		.nv.reservedSmem.offset0,@object
	.size		.nv.reservedSmem.offset0,0x4
	.type		.nv.reservedSmem.cap,@object
	.size		.nv.reservedSmem.cap,0x4
